//
// Generated by NVIDIA NVVM Compiler
//
// Compiler Build ID: CL-36424714
// Cuda compilation tools, release 13.0, V13.0.88
// Based on NVVM 20.0.0
//

.version 9.0
.target sm_100
.address_size 64

	// .globl	_Z4findPciS_iPi

.visible .entry _Z4findPciS_iPi(
	.param .u64 .ptr .align 1 _Z4findPciS_iPi_param_0,
	.param .u32 _Z4findPciS_iPi_param_1,
	.param .u64 .ptr .align 1 _Z4findPciS_iPi_param_2,
	.param .u32 _Z4findPciS_iPi_param_3,
	.param .u64 .ptr .align 1 _Z4findPciS_iPi_param_4
)
{
	.reg .pred 	%p<5>;
	.reg .b16 	%rs<3>;
	.reg .b32 	%r<14>;
	.reg .b64 	%rd<11>;

	ld.param.u64 	%rd3, [_Z4findPciS_iPi_param_0];
	ld.param.u32 	%r5, [_Z4findPciS_iPi_param_1];
	ld.param.u64 	%rd4, [_Z4findPciS_iPi_param_2];
	ld.param.u32 	%r4, [_Z4findPciS_iPi_param_3];
	ld.param.u64 	%rd5, [_Z4findPciS_iPi_param_4];
	mov.u32 	%r6, %ntid.x;
	mov.u32 	%r7, %ctaid.x;
	mov.u32 	%r8, %tid.x;
	mad.lo.s32 	%r1, %r6, %r7, %r8;
	add.s32 	%r9, %r4, %r1;
	setp.gt.s32 	%p1, %r9, %r5;
	@%p1 bra 	$L__BB0_6;
	setp.lt.s32 	%p2, %r4, 1;
	@%p2 bra 	$L__BB0_5;
	cvta.to.global.u64 	%rd1, %rd4;
	cvta.to.global.u64 	%rd2, %rd3;
	mov.b32 	%r13, 0;
	bra.uni 	$L__BB0_4;
$L__BB0_3:
	add.s32 	%r13, %r13, 1;
	setp.eq.s32 	%p4, %r13, %r4;
	@%p4 bra 	$L__BB0_5;
$L__BB0_4:
	cvt.u64.u32 	%rd6, %r13;
	add.s64 	%rd7, %rd1, %rd6;
	ld.global.u8 	%rs1, [%rd7];
	add.s32 	%r11, %r13, %r1;
	cvt.s64.s32 	%rd8, %r11;
	add.s64 	%rd9, %rd2, %rd8;
	ld.global.u8 	%rs2, [%rd9];
	setp.eq.s16 	%p3, %rs1, %rs2;
	@%p3 bra 	$L__BB0_3;
	bra.uni 	$L__BB0_6;
$L__BB0_5:
	cvta.to.global.u64 	%rd10, %rd5;
	atom.global.add.u32 	%r12, [%rd10], 1;
$L__BB0_6:
	ret;

}


// ===== COMPILED SASS (sm_100) =====

	.target	sm_100

	.elftype	@"ET_EXEC"


//--------------------- .note.nv.tkinfo           --------------------------
	.section	.note.nv.tkinfo,"",@"SHT_NOTE"
	.sectionflags	@"SHF_NOTE_NV_TKINFO"
	.tkinfo
        /*0018*/ 	.word	0x00000002
        /*0030*/ 	.string	""
        /*0030*/ 	.string	"ptxas"
        /*0030*/ 	.string	"Cuda compilation tools, release 13.0, V13.0.88"
        /*0030*/ 	.string	"Build cuda_13.0.r13.0/compiler.36424714_0"
        /*0030*/ 	.string	"-arch sm_100 -m 64 "



//--------------------- .note.nv.cuinfo           --------------------------
	.section	.note.nv.cuinfo,"",@"SHT_NOTE"
	.sectionflags	@"SHF_NOTE_NV_CUINFO"
        /*0018*/ 	.short	0x0002
        /*001a*/ 	.short	0x0064
        /*001c*/ 	.short	0x0082
	.zero		2


//--------------------- .nv.info                  --------------------------
	.section	.nv.info,"",@"SHT_CUDA_INFO"
	.align	4


	//----- nvinfo : EIATTR_REGCOUNT
	.align		4
        /*0000*/ 	.byte	0x04, 0x2f
        /*0002*/ 	.short	(.L_1 - .L_0)
	.align		4
.L_0:
        /*0004*/ 	.word	index@(_Z4findPciS_iPi)
        /*0008*/ 	.word	0x00000008


	//----- nvinfo : EIATTR_FRAME_SIZE
	.align		4
.L_1:
        /*000c*/ 	.byte	0x04, 0x11
        /*000e*/ 	.short	(.L_3 - .L_2)
	.align		4
.L_2:
        /*0010*/ 	.word	index@(_Z4findPciS_iPi)
        /*0014*/ 	.word	0x00000000


	//----- nvinfo : EIATTR_MIN_STACK_SIZE
	.align		4
.L_3:
        /*0018*/ 	.byte	0x04, 0x12
        /*001a*/ 	.short	(.L_5 - .L_4)
	.align		4
.L_4:
        /*001c*/ 	.word	index@(_Z4findPciS_iPi)
        /*0020*/ 	.word	0x00000000
.L_5:


//--------------------- .nv.compat                --------------------------
	.section	.nv.compat,"",@"SHT_CUDA_COMPAT_INFO"
	.align	4
        /*0000*/ 	.byte	0x02, 0x09, 0x00, 0x00, 0x02, 0x02, 0x01, 0x00, 0x02, 0x05, 0x05, 0x00, 0x03, 0x07, 0x01, 0x01
        /*0010*/ 	.byte	0x02, 0x03, 0x00, 0x00, 0x02, 0x06, 0x01, 0x00, 0x04, 0x0b, 0x08, 0x00, 0x09, 0x00, 0x00, 0x00
        /*0020*/ 	.byte	0x00, 0x00, 0x00, 0x00


//--------------------- .nv.info._Z4findPciS_iPi  --------------------------
	.section	.nv.info._Z4findPciS_iPi,"",@"SHT_CUDA_INFO"
	.sectionflags	@""
	.align	4


	//----- nvinfo : EIATTR_CUDA_API_VERSION
	.align		4
        /*0000*/ 	.byte	0x04, 0x37
        /*0002*/ 	.short	(.L_7 - .L_6)
.L_6:
        /*0004*/ 	.word	0x00000082


	//----- nvinfo : EIATTR_KPARAM_INFO
	.align		4
.L_7:
        /*0008*/ 	.byte	0x04, 0x17
        /*000a*/ 	.short	(.L_9 - .L_8)
.L_8:
        /*000c*/ 	.word	0x00000000
        /*0010*/ 	.short	0x0004
        /*0012*/ 	.short	0x0020
        /*0014*/ 	.byte	0x00, 0xf5, 0x21, 0x00


	//----- nvinfo : EIATTR_KPARAM_INFO
	.align		4
.L_9:
        /*0018*/ 	.byte	0x04, 0x17
        /*001a*/ 	.short	(.L_11 - .L_10)
.L_10:
        /*001c*/ 	.word	0x00000000
        /*0020*/ 	.short	0x0003
        /*0022*/ 	.short	0x0018
        /*0024*/ 	.byte	0x00, 0xf0, 0x11, 0x00


	//----- nvinfo : EIATTR_KPARAM_INFO
	.align		4
.L_11:
        /*0028*/ 	.byte	0x04, 0x17
        /*002a*/ 	.short	(.L_13 - .L_12)
.L_12:
        /*002c*/ 	.word	0x00000000
        /*0030*/ 	.short	0x0002
        /*0032*/ 	.short	0x0010
        /*0034*/ 	.byte	0x00, 0xf5, 0x21, 0x00


	//----- nvinfo : EIATTR_KPARAM_INFO
	.align		4
.L_13:
        /*0038*/ 	.byte	0x04, 0x17
        /*003a*/ 	.short	(.L_15 - .L_14)
.L_14:
        /*003c*/ 	.word	0x00000000
        /*0040*/ 	.short	0x0001
        /*0042*/ 	.short	0x0008
        /*0044*/ 	.byte	0x00, 0xf0, 0x11, 0x00


	//----- nvinfo : EIATTR_KPARAM_INFO
	.align		4
.L_15:
        /*0048*/ 	.byte	0x04, 0x17
        /*004a*/ 	.short	(.L_17 - .L_16)
.L_16:
        /*004c*/ 	.word	0x00000000
        /*0050*/ 	.short	0x0000
        /*0052*/ 	.short	0x0000
        /*0054*/ 	.byte	0x00, 0xf5, 0x21, 0x00


	//----- nvinfo : EIATTR_SPARSE_MMA_MASK
	.align		4
.L_17:
        /*0058*/ 	.byte	0x03, 0x50
        /*005a*/ 	.short	0x0000


	//----- nvinfo : EIATTR_MAXREG_COUNT
	.align		4
        /*005c*/ 	.byte	0x03, 0x1b
        /*005e*/ 	.short	0x00ff


	//----- nvinfo : EIATTR_MERCURY_ISA_VERSION
	.align		4
        /*0060*/ 	.byte	0x03, 0x5f
        /*0062*/ 	.short	0x0101


	//----- nvinfo : EIATTR_INT_WARP_WIDE_INSTR_OFFSETS
	.align		4
        /*0064*/ 	.byte	0x04, 0x31
        /*0066*/ 	.short	(.L_19 - .L_18)


	//   ....[0]....
.L_18:
        /*0068*/ 	.word	0x00000210


	//----- nvinfo : EIATTR_VRC_CTA_INIT_COUNT
	.align		4
.L_19:
        /*006c*/ 	.byte	0x02, 0x4a
	.zero		1
	.zero		1


	//----- nvinfo : EIATTR_EXIT_INSTR_OFFSETS
	.align		4
        /*0070*/ 	.byte	0x04, 0x1c
        /*0072*/ 	.short	(.L_21 - .L_20)


	//   ....[0]....
.L_20:
        /*0074*/ 	.word	0x00000090


	//   ....[1]....
        /*0078*/ 	.word	0x000001d0


	//   ....[2]....
        /*007c*/ 	.word	0x00000260


	//----- nvinfo : EIATTR_CBANK_PARAM_SIZE
	.align		4
.L_21:
        /*0080*/ 	.byte	0x03, 0x19
        /*0082*/ 	.short	0x0028


	//----- nvinfo : EIATTR_PARAM_CBANK
	.align		4
        /*0084*/ 	.byte	0x04, 0x0a
        /*0086*/ 	.short	(.L_23 - .L_22)
	.align		4
.L_22:
        /*0088*/ 	.word	index@(.nv.constant0._Z4findPciS_iPi)
        /*008c*/ 	.short	0x0380
        /*008e*/ 	.short	0x0028


	//----- nvinfo : EIATTR_SW_WAR
	.align		4
.L_23:
        /*0090*/ 	.byte	0x04, 0x36
        /*0092*/ 	.short	(.L_25 - .L_24)
.L_24:
        /*0094*/ 	.word	0x00000008
.L_25:


//--------------------- .nv.callgraph             --------------------------
	.section	.nv.callgraph,"",@"SHT_CUDA_CALLGRAPH"
	.align	4
	.sectionentsize	8
	.align		4
        /*0000*/ 	.word	0x00000000
	.align		4
        /*0004*/ 	.word	0xffffffff
	.align		4
        /*0008*/ 	.word	0x00000000
	.align		4
        /*000c*/ 	.word	0xfffffffe
	.align		4
        /*0010*/ 	.word	0x00000000
	.align		4
        /*0014*/ 	.word	0xfffffffd
	.align		4
        /*0018*/ 	.word	0x00000000
	.align		4
        /*001c*/ 	.word	0xfffffffc


//--------------------- .text._Z4findPciS_iPi     --------------------------
	.section	.text._Z4findPciS_iPi,"ax",@progbits
	.align	128
        .global         _Z4findPciS_iPi
        .type           _Z4findPciS_iPi,@function
        .size           _Z4findPciS_iPi,(.L_x_3 - _Z4findPciS_iPi)
        .other          _Z4findPciS_iPi,@"STO_CUDA_ENTRY STV_DEFAULT"
_Z4findPciS_iPi:
.text._Z4findPciS_iPi:
[----:B------:R-:W-:Y:S01]  /*0000*/  LDC R1, c[0x0][0x37c] ;  /* 0x0000df00ff017b82 */ /* 0x000fe20000000800 */
[----:B------:R-:W0:Y:S01]  /*0010*/  S2R R0, SR_CTAID.X ;  /* 0x0000000000007919 */ /* 0x000e220000002500 */
[----:B------:R-:W0:Y:S01]  /*0020*/  LDCU UR4, c[0x0][0x360] ;  /* 0x00006c00ff0477ac */ /* 0x000e220008000800 */
[----:B------:R-:W0:Y:S01]  /*0030*/  S2R R3, SR_TID.X ;  /* 0x0000000000037919 */ /* 0x000e220000002100 */
[----:B------:R-:W1:Y:S01]  /*0040*/  LDCU UR5, c[0x0][0x398] ;  /* 0x00007300ff0577ac */ /* 0x000e620008000800 */
[----:B------:R-:W2:Y:S01]  /*0050*/  LDCU UR6, c[0x0][0x388] ;  /* 0x00007100ff0677ac */ /* 0x000ea20008000800 */
[----:B0-----:R-:W-:-:S04]  /*0060*/  IMAD R0, R0, UR4, R3 ;  /* 0x0000000400007c24 */ /* 0x001fc8000f8e0203 */
[----:B-1----:R-:W-:-:S05]  /*0070*/  VIADD R2, R0, UR5 ;  /* 0x0000000500027c36 */ /* 0x002fca0008000000 */
[----:B--2---:R-:W-:-:S13]  /*0080*/  ISETP.GT.AND P0, PT, R2, UR6, PT ;  /* 0x0000000602007c0c */ /* 0x004fda000bf04270 */
[----:B------:R-:W-:Y:S05]  /*0090*/  @P0 EXIT ;  /* 0x000000000000094d */ /* 0x000fea0003800000 */
[----:B------:R-:W-:Y:S01]  /*00a0*/  UISETP.GE.AND UP0, UPT, UR5, 0x1, UPT ;  /* 0x000000010500788c */ /* 0x000fe2000bf06270 */
[----:B------:R-:W0:Y:S08]  /*00b0*/  LDCU.64 UR6, c[0x0][0x358] ;  /* 0x00006b00ff0677ac */ /* 0x000e300008000a00 */
[----:B------:R-:W-:Y:S05]  /*00c0*/  BRA.U !UP0, `(.L_x_0) ;  /* 0x0000000108487547 */ /* 0x000fea000b800000 */
[----:B------:R-:W1:Y:S01]  /*00d0*/  LDCU UR9, c[0x0][0x398] ;  /* 0x00007300ff0977ac */ /* 0x000e620008000800 */
[----:B------:R-:W2:Y:S01]  /*00e0*/  LDCU.64 UR10, c[0x0][0x390] ;  /* 0x00007200ff0a77ac */ /* 0x000ea20008000a00 */
[----:B------:R-:W3:Y:S01]  /*00f0*/  LDCU.64 UR12, c[0x0][0x380] ;  /* 0x00007000ff0c77ac */ /* 0x000ee20008000a00 */
[----:B------:R-:W-:-:S05]  /*0100*/  UMOV UR4, URZ ;  /* 0x000000ff00047c82 */ /* 0x000fca0008000000 */
.L_x_1:
[----:B--2---:R-:W-:Y:S02]  /*0110*/  UIADD3 UR5, UP0, UPT, UR4, UR10, URZ ;  /* 0x0000000a04057290 */ /* 0x004fe4000ff1e0ff */
[----:B------:R-:W-:Y:S02]  /*0120*/  VIADD R5, R0, UR4 ;  /* 0x0000000400057c36 */ /* 0x000fe40008000000 */
[----:B------:R-:W-:-:S03]  /*0130*/  UIADD3.X UR8, UPT, UPT, URZ, UR11, URZ, UP0, !UPT ;  /* 0x0000000bff087290 */ /* 0x000fc600087fe4ff */
[----:B---3--:R-:W-:Y:S01]  /*0140*/  IADD3 R4, P0, PT, R5, UR12, RZ ;  /* 0x0000000c05047c10 */ /* 0x008fe2000ff1e0ff */
[----:B------:R-:W-:-:S03]  /*0150*/  IMAD.U32 R2, RZ, RZ, UR5 ;  /* 0x00000005ff027e24 */ /* 0x000fc6000f8e00ff */
[----:B------:R-:W-:Y:S01]  /*0160*/  LEA.HI.X.SX32 R5, R5, UR13, 0x1, P0 ;  /* 0x0000000d05057c11 */ /* 0x000fe200080f0eff */
[----:B------:R-:W-:-:S05]  /*0170*/  IMAD.U32 R3, RZ, RZ, UR8 ;  /* 0x00000008ff037e24 */ /* 0x000fca000f8e00ff */
[----:B0-----:R-:W2:Y:S04]  /*0180*/  LDG.E.U8 R2, desc[UR6][R2.64] ;  /* 0x0000000602027981 */ /* 0x001ea8000c1e1100 */
[----:B------:R-:W2:Y:S01]  /*0190*/  LDG.E.U8 R5, desc[UR6][R4.64] ;  /* 0x0000000604057981 */ /* 0x000ea2000c1e1100 */
[----:B------:R-:W-:-:S04]  /*01a0*/  UIADD3 UR4, UPT, UPT, UR4, 0x1, URZ ;  /* 0x0000000104047890 */ /* 0x000fc8000fffe0ff */
[----:B-1----:R-:W-:Y:S01]  /*01b0*/  UISETP.NE.AND UP0, UPT, UR4, UR9, UPT ;  /* 0x000000090400728c */ /* 0x002fe2000bf05270 */
[----:B--2---:R-:W-:-:S13]  /*01c0*/  ISETP.NE.AND P0, PT, R2, R5, PT ;  /* 0x000000050200720c */ /* 0x004fda0003f05270 */
[----:B------:R-:W-:Y:S05]  /*01d0*/  @P0 EXIT ;  /* 0x000000000000094d */ /* 0x000fea0003800000 */
[----:B------:R-:W-:Y:S05]  /*01e0*/  BRA.U UP0, `(.L_x_1) ;  /* 0xfffffffd00c87547 */ /* 0x000fea000b83ffff */
.L_x_0:
[----:B------:R-:W1:Y:S01]  /*01f0*/  S2R R0, SR_LANEID ;  /* 0x0000000000007919 */ /* 0x000e620000000000 */
[----:B------:R-:W0:Y:S01]  /*0200*/  LDC.64 R2, c[0x0][0x3a0] ;  /* 0x0000e800ff027b82 */ /* 0x000e220000000a00 */
[----:B------:R-:W-:Y:S02]  /*0210*/  VOTEU.ANY UR5, UPT, PT ;  /* 0x0000000000057886 */ /* 0x000fe400038e0100 */
[----:B------:R-:W-:Y:S02]  /*0220*/  UFLO.U32 UR8, UR5 ;  /* 0x00000005000872bd */ /* 0x000fe400080e0000 */
[----:B------:R-:W0:Y:S04]  /*0230*/  POPC R5, UR5 ;  /* 0x0000000500057d09 */ /* 0x000e280008000000 */
[----:B-1----:R-:W-:-:S13]  /*0240*/  ISETP.EQ.U32.AND P0, PT, R0, UR8, PT ;  /* 0x0000000800007c0c */ /* 0x002fda000bf02070 */
[----:B0-----:R-:W-:Y:S01]  /*0250*/  @P0 REDG.E.ADD.STRONG.GPU desc[UR6][R2.64], R5 ;  /* 0x000000050200098e */ /* 0x001fe2000c12e106 */
[----:B------:R-:W-:Y:S05]  /*0260*/  EXIT ;  /* 0x000000000000794d */ /* 0x000fea0003800000 */
.L_x_2:
[----:B------:R-:W-:-:S00]  /*0270*/  BRA `(.L_x_2) ;  /* 0xfffffffc00fc7947 */ /* 0x000fc0000383ffff */
[----:B------:R-:W-:-:S00]  /*0280*/  NOP ;  /* 0x0000000000007918 */ /* 0x000fc00000000000 */
[----:B------:R-:W-:-:S00]  /*0290*/  NOP ;  /* 0x0000000000007918 */ /* 0x000fc00000000000 */
[----:B------:R-:W-:-:S00]  /*02a0*/  NOP ;  /* 0x0000000000007918 */ /* 0x000fc00000000000 */
[----:B------:R-:W-:-:S00]  /*02b0*/  NOP ;  /* 0x0000000000007918 */ /* 0x000fc00000000000 */
[----:B------:R-:W-:-:S00]  /*02c0*/  NOP ;  /* 0x0000000000007918 */ /* 0x000fc00000000000 */
[----:B------:R-:W-:-:S00]  /*02d0*/  NOP ;  /* 0x0000000000007918 */ /* 0x000fc00000000000 */
[----:B------:R-:W-:-:S00]  /*02e0*/  NOP ;  /* 0x0000000000007918 */ /* 0x000fc00000000000 */
[----:B------:R-:W-:-:S00]  /*02f0*/  NOP ;  /* 0x0000000000007918 */ /* 0x000fc00000000000 */
.L_x_3:


//--------------------- .nv.shared.reserved.0     --------------------------
	.section	.nv.shared.reserved.0,"aw",@nobits
	.weak		__nv_reservedSMEM_offset_0_alias
	.size		__nv_reservedSMEM_offset_0_alias, 0, 64
	.other		__nv_reservedSMEM_offset_0_alias,@"STO_CUDA_RESERVED_SHARED STV_DEFAULT"
__nv_reservedSMEM_offset_0_alias:
	.zero		0
	.zero		64


//--------------------- .nv.constant0._Z4findPciS_iPi --------------------------
	.section	.nv.constant0._Z4findPciS_iPi,"a",@progbits
	.sectionflags	@""
	.align	4
.nv.constant0._Z4findPciS_iPi:
	.zero		936


//--------------------- SYMBOLS --------------------------

	.type		.nv.reservedSmem.offset0,@object
	.size		.nv.reservedSmem.offset0,0x4
